//
// Generated by NVIDIA NVVM Compiler
//
// Compiler Build ID: CL-36424714
// Cuda compilation tools, release 13.0, V13.0.88
// Based on NVVM 20.0.0
//

.version 9.0
.target sm_100
.address_size 64

	// .globl	_Z11useConstantPi
.const .align 4 .b8 d_constArray[40];

.visible .entry _Z11useConstantPi(
	.param .u64 .ptr .align 1 _Z11useConstantPi_param_0
)
{
	.reg .pred 	%p<2>;
	.reg .b32 	%r<7>;
	.reg .b64 	%rd<7>;

	ld.param.u64 	%rd1, [_Z11useConstantPi_param_0];
	mov.u32 	%r2, %tid.x;
	mov.u32 	%r3, %ctaid.x;
	mov.u32 	%r4, %ntid.x;
	mad.lo.s32 	%r1, %r3, %r4, %r2;
	setp.gt.s32 	%p1, %r1, 9;
	@%p1 bra 	$L__BB0_2;
	cvta.to.global.u64 	%rd2, %rd1;
	mul.wide.s32 	%rd3, %r1, 4;
	mov.u64 	%rd4, d_constArray;
	add.s64 	%rd5, %rd4, %rd3;
	ld.const.u32 	%r5, [%rd5];
	shl.b32 	%r6, %r5, 1;
	add.s64 	%rd6, %rd2, %rd3;
	st.global.u32 	[%rd6], %r6;
$L__BB0_2:
	ret;

}


// ===== COMPILED SASS (sm_100) =====

	.target	sm_100

	.elftype	@"ET_EXEC"


//--------------------- .note.nv.tkinfo           --------------------------
	.section	.note.nv.tkinfo,"",@"SHT_NOTE"
	.sectionflags	@"SHF_NOTE_NV_TKINFO"
	.tkinfo
        /*0018*/ 	.word	0x00000002
        /*0030*/ 	.string	""
        /*0030*/ 	.string	"ptxas"
        /*0030*/ 	.string	"Cuda compilation tools, release 13.0, V13.0.88"
        /*0030*/ 	.string	"Build cuda_13.0.r13.0/compiler.36424714_0"
        /*0030*/ 	.string	"-arch sm_100 -m 64 "



//--------------------- .note.nv.cuinfo           --------------------------
	.section	.note.nv.cuinfo,"",@"SHT_NOTE"
	.sectionflags	@"SHF_NOTE_NV_CUINFO"
        /*0018*/ 	.short	0x0002
        /*001a*/ 	.short	0x0064
        /*001c*/ 	.short	0x0082
	.zero		2


//--------------------- .nv.info                  --------------------------
	.section	.nv.info,"",@"SHT_CUDA_INFO"
	.align	4


	//----- nvinfo : EIATTR_REGCOUNT
	.align		4
        /*0000*/ 	.byte	0x04, 0x2f
        /*0002*/ 	.short	(.L_2 - .L_1)
	.align		4
.L_1:
        /*0004*/ 	.word	index@(_Z11useConstantPi)
        /*0008*/ 	.word	0x00000008


	//----- nvinfo : EIATTR_FRAME_SIZE
	.align		4
.L_2:
        /*000c*/ 	.byte	0x04, 0x11
        /*000e*/ 	.short	(.L_4 - .L_3)
	.align		4
.L_3:
        /*0010*/ 	.word	index@(_Z11useConstantPi)
        /*0014*/ 	.word	0x00000000


	//----- nvinfo : EIATTR_MIN_STACK_SIZE
	.align		4
.L_4:
        /*0018*/ 	.byte	0x04, 0x12
        /*001a*/ 	.short	(.L_6 - .L_5)
	.align		4
.L_5:
        /*001c*/ 	.word	index@(_Z11useConstantPi)
        /*0020*/ 	.word	0x00000000
.L_6:


//--------------------- .nv.compat                --------------------------
	.section	.nv.compat,"",@"SHT_CUDA_COMPAT_INFO"
	.align	4
        /*0000*/ 	.byte	0x02, 0x09, 0x00, 0x00, 0x02, 0x02, 0x01, 0x00, 0x02, 0x05, 0x05, 0x00, 0x03, 0x07, 0x01, 0x01
        /*0010*/ 	.byte	0x02, 0x03, 0x00, 0x00, 0x02, 0x06, 0x01, 0x00, 0x04, 0x0b, 0x08, 0x00, 0x09, 0x00, 0x00, 0x00
        /*0020*/ 	.byte	0x00, 0x00, 0x00, 0x00


//--------------------- .nv.info._Z11useConstantPi --------------------------
	.section	.nv.info._Z11useConstantPi,"",@"SHT_CUDA_INFO"
	.sectionflags	@""
	.align	4


	//----- nvinfo : EIATTR_CUDA_API_VERSION
	.align		4
        /*0000*/ 	.byte	0x04, 0x37
        /*0002*/ 	.short	(.L_8 - .L_7)
.L_7:
        /*0004*/ 	.word	0x00000082


	//----- nvinfo : EIATTR_KPARAM_INFO
	.align		4
.L_8:
        /*0008*/ 	.byte	0x04, 0x17
        /*000a*/ 	.short	(.L_10 - .L_9)
.L_9:
        /*000c*/ 	.word	0x00000000
        /*0010*/ 	.short	0x0000
        /*0012*/ 	.short	0x0000
        /*0014*/ 	.byte	0x00, 0xf5, 0x21, 0x00


	//----- nvinfo : EIATTR_SPARSE_MMA_MASK
	.align		4
.L_10:
        /*0018*/ 	.byte	0x03, 0x50
        /*001a*/ 	.short	0x0000


	//----- nvinfo : EIATTR_MAXREG_COUNT
	.align		4
        /*001c*/ 	.byte	0x03, 0x1b
        /*001e*/ 	.short	0x00ff


	//----- nvinfo : EIATTR_MERCURY_ISA_VERSION
	.align		4
        /*0020*/ 	.byte	0x03, 0x5f
        /*0022*/ 	.short	0x0101


	//----- nvinfo : EIATTR_VRC_CTA_INIT_COUNT
	.align		4
        /*0024*/ 	.byte	0x02, 0x4a
	.zero		1
	.zero		1


	//----- nvinfo : EIATTR_EXIT_INSTR_OFFSETS
	.align		4
        /*0028*/ 	.byte	0x04, 0x1c
        /*002a*/ 	.short	(.L_12 - .L_11)


	//   ....[0]....
.L_11:
        /*002c*/ 	.word	0x00000060


	//   ....[1]....
        /*0030*/ 	.word	0x00000100


	//----- nvinfo : EIATTR_CBANK_PARAM_SIZE
	.align		4
.L_12:
        /*0034*/ 	.byte	0x03, 0x19
        /*0036*/ 	.short	0x0008


	//----- nvinfo : EIATTR_PARAM_CBANK
	.align		4
        /*0038*/ 	.byte	0x04, 0x0a
        /*003a*/ 	.short	(.L_14 - .L_13)
	.align		4
.L_13:
        /*003c*/ 	.word	index@(.nv.constant0._Z11useConstantPi)
        /*0040*/ 	.short	0x0380
        /*0042*/ 	.short	0x0008


	//----- nvinfo : EIATTR_SW_WAR
	.align		4
.L_14:
        /*0044*/ 	.byte	0x04, 0x36
        /*0046*/ 	.short	(.L_16 - .L_15)
.L_15:
        /*0048*/ 	.word	0x00000008
.L_16:


//--------------------- .nv.callgraph             --------------------------
	.section	.nv.callgraph,"",@"SHT_CUDA_CALLGRAPH"
	.align	4
	.sectionentsize	8
	.align		4
        /*0000*/ 	.word	0x00000000
	.align		4
        /*0004*/ 	.word	0xffffffff
	.align		4
        /*0008*/ 	.word	0x00000000
	.align		4
        /*000c*/ 	.word	0xfffffffe
	.align		4
        /*0010*/ 	.word	0x00000000
	.align		4
        /*0014*/ 	.word	0xfffffffd
	.align		4
        /*0018*/ 	.word	0x00000000
	.align		4
        /*001c*/ 	.word	0xfffffffc


//--------------------- .nv.constant3             --------------------------
	.section	.nv.constant3,"a",@progbits
	.align	4
.nv.constant3:
	.type		d_constArray,@object
	.size		d_constArray,(.L_0 - d_constArray)
d_constArray:
	.zero		40
.L_0:


//--------------------- .text._Z11useConstantPi   --------------------------
	.section	.text._Z11useConstantPi,"ax",@progbits
	.align	128
        .global         _Z11useConstantPi
        .type           _Z11useConstantPi,@function
        .size           _Z11useConstantPi,(.L_x_1 - _Z11useConstantPi)
        .other          _Z11useConstantPi,@"STO_CUDA_ENTRY STV_DEFAULT"
_Z11useConstantPi:
.text._Z11useConstantPi:
[----:B------:R-:W-:Y:S01]  /*0000*/  LDC R1, c[0x0][0x37c] ;  /* 0x0000df00ff017b82 */ /* 0x000fe20000000800 */
[----:B------:R-:W0:Y:S07]  /*0010*/  S2R R2, SR_TID.X ;  /* 0x0000000000027919 */ /* 0x000e2e0000002100 */
[----:B------:R-:W0:Y:S08]  /*0020*/  S2UR UR4, SR_CTAID.X ;  /* 0x00000000000479c3 */ /* 0x000e300000002500 */
[----:B------:R-:W0:Y:S02]  /*0030*/  LDC R3, c[0x0][0x360] ;  /* 0x0000d800ff037b82 */ /* 0x000e240000000800 */
[----:B0-----:R-:W-:-:S05]  /*0040*/  IMAD R2, R3, UR4, R2 ;  /* 0x0000000403027c24 */ /* 0x001fca000f8e0202 */
[----:B------:R-:W-:-:S13]  /*0050*/  ISETP.GT.AND P0, PT, R2, 0x9, PT ;  /* 0x000000090200780c */ /* 0x000fda0003f04270 */
[----:B------:R-:W-:Y:S05]  /*0060*/  @P0 EXIT ;  /* 0x000000000000094d */ /* 0x000fea0003800000 */
[----:B------:R-:W-:Y:S01]  /*0070*/  IMAD.WIDE R2, R2, 0x4, RZ ;  /* 0x0000000402027825 */ /* 0x000fe200078e02ff */
[----:B------:R-:W0:Y:S03]  /*0080*/  LDCU.64 UR6, c[0x0][0x380] ;  /* 0x00007000ff0677ac */ /* 0x000e260008000a00 */
[----:B------:R-:W-:Y:S01]  /*0090*/  IMAD.MOV.U32 R0, RZ, RZ, R2 ;  /* 0x000000ffff007224 */ /* 0x000fe200078e0002 */
[----:B------:R-:W1:Y:S05]  /*00a0*/  LDCU.64 UR4, c[0x0][0x358] ;  /* 0x00006b00ff0477ac */ /* 0x000e6a0008000a00 */
[----:B------:R-:W2:Y:S01]  /*00b0*/  LDC R0, c[0x3][R0] ;  /* 0x00c0000000007b82 */ /* 0x000ea20000000800 */
[----:B0-----:R-:W-:-:S04]  /*00c0*/  IADD3 R2, P0, PT, R2, UR6, RZ ;  /* 0x0000000602027c10 */ /* 0x001fc8000ff1e0ff */
[----:B------:R-:W-:Y:S02]  /*00d0*/  IADD3.X R3, PT, PT, R3, UR7, RZ, P0, !PT ;  /* 0x0000000703037c10 */ /* 0x000fe400087fe4ff */
[----:B--2---:R-:W-:-:S05]  /*00e0*/  SHF.L.U32 R5, R0, 0x1, RZ ;  /* 0x0000000100057819 */ /* 0x004fca00000006ff */
[----:B-1----:R-:W-:Y:S01]  /*00f0*/  STG.E desc[UR4][R2.64], R5 ;  /* 0x0000000502007986 */ /* 0x002fe2000c101904 */
[----:B------:R-:W-:Y:S05]  /*0100*/  EXIT ;  /* 0x000000000000794d */ /* 0x000fea0003800000 */
.L_x_0:
[----:B------:R-:W-:-:S00]  /*0110*/  BRA `(.L_x_0) ;  /* 0xfffffffc00fc7947 */ /* 0x000fc0000383ffff */
[----:B------:R-:W-:-:S00]  /*0120*/  NOP ;  /* 0x0000000000007918 */ /* 0x000fc00000000000 */
        /* <DEDUP_REMOVED lines=13> */
.L_x_1:


//--------------------- .nv.shared.reserved.0     --------------------------
	.section	.nv.shared.reserved.0,"aw",@nobits
	.weak		__nv_reservedSMEM_offset_0_alias
	.size		__nv_reservedSMEM_offset_0_alias, 0, 64
	.other		__nv_reservedSMEM_offset_0_alias,@"STO_CUDA_RESERVED_SHARED STV_DEFAULT"
__nv_reservedSMEM_offset_0_alias:
	.zero		0
	.zero		64


//--------------------- .nv.constant0._Z11useConstantPi --------------------------
	.section	.nv.constant0._Z11useConstantPi,"a",@progbits
	.sectionflags	@""
	.align	4
.nv.constant0._Z11useConstantPi:
	.zero		904


//--------------------- SYMBOLS --------------------------

	.type		.nv.reservedSmem.offset0,@object
	.size		.nv.reservedSmem.offset0,0x4
